//
// Generated by NVIDIA NVVM Compiler
//
// Compiler Build ID: CL-36424714
// Cuda compilation tools, release 13.0, V13.0.88
// Based on NVVM 20.0.0
//

.version 9.0
.target sm_100
.address_size 64

	// .globl	_Z15mediasmatrizcpuPdS_

.visible .entry _Z15mediasmatrizcpuPdS_(
	.param .u64 .ptr .align 1 _Z15mediasmatrizcpuPdS__param_0,
	.param .u64 .ptr .align 1 _Z15mediasmatrizcpuPdS__param_1
)
{
	.reg .pred 	%p<2>;
	.reg .b32 	%r<6>;
	.reg .b64 	%rd<13>;
	.reg .b64 	%fd<37>;

	ld.param.u64 	%rd5, [_Z15mediasmatrizcpuPdS__param_0];
	ld.param.u64 	%rd4, [_Z15mediasmatrizcpuPdS__param_1];
	cvta.to.global.u64 	%rd6, %rd5;
	mov.u32 	%r1, %tid.x;
	mul.wide.u32 	%rd7, %r1, 80000;
	add.s64 	%rd8, %rd7, %rd6;
	add.s64 	%rd12, %rd8, 64;
	mov.b32 	%r5, 0;
	mov.f64 	%fd36, 0d0000000000000000;
$L__BB0_1:
	ld.global.f64 	%fd4, [%rd12+-64];
	add.f64 	%fd5, %fd36, %fd4;
	ld.global.f64 	%fd6, [%rd12+-56];
	add.f64 	%fd7, %fd5, %fd6;
	ld.global.f64 	%fd8, [%rd12+-48];
	add.f64 	%fd9, %fd7, %fd8;
	ld.global.f64 	%fd10, [%rd12+-40];
	add.f64 	%fd11, %fd9, %fd10;
	ld.global.f64 	%fd12, [%rd12+-32];
	add.f64 	%fd13, %fd11, %fd12;
	ld.global.f64 	%fd14, [%rd12+-24];
	add.f64 	%fd15, %fd13, %fd14;
	ld.global.f64 	%fd16, [%rd12+-16];
	add.f64 	%fd17, %fd15, %fd16;
	ld.global.f64 	%fd18, [%rd12+-8];
	add.f64 	%fd19, %fd17, %fd18;
	ld.global.f64 	%fd20, [%rd12];
	add.f64 	%fd21, %fd19, %fd20;
	ld.global.f64 	%fd22, [%rd12+8];
	add.f64 	%fd23, %fd21, %fd22;
	ld.global.f64 	%fd24, [%rd12+16];
	add.f64 	%fd25, %fd23, %fd24;
	ld.global.f64 	%fd26, [%rd12+24];
	add.f64 	%fd27, %fd25, %fd26;
	ld.global.f64 	%fd28, [%rd12+32];
	add.f64 	%fd29, %fd27, %fd28;
	ld.global.f64 	%fd30, [%rd12+40];
	add.f64 	%fd31, %fd29, %fd30;
	ld.global.f64 	%fd32, [%rd12+48];
	add.f64 	%fd33, %fd31, %fd32;
	ld.global.f64 	%fd34, [%rd12+56];
	add.f64 	%fd36, %fd33, %fd34;
	add.s32 	%r5, %r5, 16;
	add.s64 	%rd12, %rd12, 128;
	setp.ne.s32 	%p1, %r5, 10000;
	@%p1 bra 	$L__BB0_1;
	cvta.to.global.u64 	%rd9, %rd4;
	div.rn.f64 	%fd35, %fd36, 0d40C3880000000000;
	mul.wide.u32 	%rd10, %r1, 8;
	add.s64 	%rd11, %rd9, %rd10;
	st.global.f64 	[%rd11], %fd35;
	ret;

}


// ===== COMPILED SASS (sm_100) =====

	.target	sm_100

	.elftype	@"ET_EXEC"


//--------------------- .note.nv.tkinfo           --------------------------
	.section	.note.nv.tkinfo,"",@"SHT_NOTE"
	.sectionflags	@"SHF_NOTE_NV_TKINFO"
	.tkinfo
        /*0018*/ 	.word	0x00000002
        /*0030*/ 	.string	""
        /*0030*/ 	.string	"ptxas"
        /*0030*/ 	.string	"Cuda compilation tools, release 13.0, V13.0.88"
        /*0030*/ 	.string	"Build cuda_13.0.r13.0/compiler.36424714_0"
        /*0030*/ 	.string	"-arch sm_100 -m 64 "



//--------------------- .note.nv.cuinfo           --------------------------
	.section	.note.nv.cuinfo,"",@"SHT_NOTE"
	.sectionflags	@"SHF_NOTE_NV_CUINFO"
        /*0018*/ 	.short	0x0002
        /*001a*/ 	.short	0x0064
        /*001c*/ 	.short	0x0082
	.zero		2


//--------------------- .nv.info                  --------------------------
	.section	.nv.info,"",@"SHT_CUDA_INFO"
	.align	4


	//----- nvinfo : EIATTR_REGCOUNT
	.align		4
        /*0000*/ 	.byte	0x04, 0x2f
        /*0002*/ 	.short	(.L_1 - .L_0)
	.align		4
.L_0:
        /*0004*/ 	.word	index@(_Z15mediasmatrizcpuPdS_)
        /*0008*/ 	.word	0x0000001c


	//----- nvinfo : EIATTR_FRAME_SIZE
	.align		4
.L_1:
        /*000c*/ 	.byte	0x04, 0x11
        /*000e*/ 	.short	(.L_3 - .L_2)
	.align		4
.L_2:
        /*0010*/ 	.word	index@($__internal_0_$__cuda_sm20_div_rn_f64_full)
        /*0014*/ 	.word	0x00000000


	//----- nvinfo : EIATTR_FRAME_SIZE
	.align		4
.L_3:
        /*0018*/ 	.byte	0x04, 0x11
        /*001a*/ 	.short	(.L_5 - .L_4)
	.align		4
.L_4:
        /*001c*/ 	.word	index@(_Z15mediasmatrizcpuPdS_)
        /*0020*/ 	.word	0x00000000


	//----- nvinfo : EIATTR_MIN_STACK_SIZE
	.align		4
.L_5:
        /*0024*/ 	.byte	0x04, 0x12
        /*0026*/ 	.short	(.L_7 - .L_6)
	.align		4
.L_6:
        /*0028*/ 	.word	index@(_Z15mediasmatrizcpuPdS_)
        /*002c*/ 	.word	0x00000000
.L_7:


//--------------------- .nv.compat                --------------------------
	.section	.nv.compat,"",@"SHT_CUDA_COMPAT_INFO"
	.align	4
        /*0000*/ 	.byte	0x02, 0x09, 0x00, 0x00, 0x02, 0x02, 0x01, 0x00, 0x02, 0x05, 0x05, 0x00, 0x03, 0x07, 0x01, 0x01
        /*0010*/ 	.byte	0x02, 0x03, 0x00, 0x00, 0x02, 0x06, 0x01, 0x00, 0x04, 0x0b, 0x08, 0x00, 0x01, 0x00, 0x00, 0x00
        /*0020*/ 	.byte	0x00, 0x00, 0x00, 0x00


//--------------------- .nv.info._Z15mediasmatrizcpuPdS_ --------------------------
	.section	.nv.info._Z15mediasmatrizcpuPdS_,"",@"SHT_CUDA_INFO"
	.sectionflags	@""
	.align	4


	//----- nvinfo : EIATTR_CUDA_API_VERSION
	.align		4
        /*0000*/ 	.byte	0x04, 0x37
        /*0002*/ 	.short	(.L_9 - .L_8)
.L_8:
        /*0004*/ 	.word	0x00000082


	//----- nvinfo : EIATTR_KPARAM_INFO
	.align		4
.L_9:
        /*0008*/ 	.byte	0x04, 0x17
        /*000a*/ 	.short	(.L_11 - .L_10)
.L_10:
        /*000c*/ 	.word	0x00000000
        /*0010*/ 	.short	0x0001
        /*0012*/ 	.short	0x0008
        /*0014*/ 	.byte	0x00, 0xf5, 0x21, 0x00


	//----- nvinfo : EIATTR_KPARAM_INFO
	.align		4
.L_11:
        /*0018*/ 	.byte	0x04, 0x17
        /*001a*/ 	.short	(.L_13 - .L_12)
.L_12:
        /*001c*/ 	.word	0x00000000
        /*0020*/ 	.short	0x0000
        /*0022*/ 	.short	0x0000
        /*0024*/ 	.byte	0x00, 0xf5, 0x21, 0x00


	//----- nvinfo : EIATTR_SPARSE_MMA_MASK
	.align		4
.L_13:
        /*0028*/ 	.byte	0x03, 0x50
        /*002a*/ 	.short	0x0000


	//----- nvinfo : EIATTR_MAXREG_COUNT
	.align		4
        /*002c*/ 	.byte	0x03, 0x1b
        /*002e*/ 	.short	0x00ff


	//----- nvinfo : EIATTR_MERCURY_ISA_VERSION
	.align		4
        /*0030*/ 	.byte	0x03, 0x5f
        /*0032*/ 	.short	0x0101


	//----- nvinfo : EIATTR_VRC_CTA_INIT_COUNT
	.align		4
        /*0034*/ 	.byte	0x02, 0x4a
	.zero		1
	.zero		1


	//----- nvinfo : EIATTR_EXIT_INSTR_OFFSETS
	.align		4
        /*0038*/ 	.byte	0x04, 0x1c
        /*003a*/ 	.short	(.L_15 - .L_14)


	//   ....[0]....
.L_14:
        /*003c*/ 	.word	0x00001040


	//----- nvinfo : EIATTR_CRS_STACK_SIZE
	.align		4
.L_15:
        /*0040*/ 	.byte	0x04, 0x1e
        /*0042*/ 	.short	(.L_17 - .L_16)
.L_16:
        /*0044*/ 	.word	0x00000000


	//----- nvinfo : EIATTR_CBANK_PARAM_SIZE
	.align		4
.L_17:
        /*0048*/ 	.byte	0x03, 0x19
        /*004a*/ 	.short	0x0010


	//----- nvinfo : EIATTR_PARAM_CBANK
	.align		4
        /*004c*/ 	.byte	0x04, 0x0a
        /*004e*/ 	.short	(.L_19 - .L_18)
	.align		4
.L_18:
        /*0050*/ 	.word	index@(.nv.constant0._Z15mediasmatrizcpuPdS_)
        /*0054*/ 	.short	0x0380
        /*0056*/ 	.short	0x0010


	//----- nvinfo : EIATTR_SW_WAR
	.align		4
.L_19:
        /*0058*/ 	.byte	0x04, 0x36
        /*005a*/ 	.short	(.L_21 - .L_20)
.L_20:
        /*005c*/ 	.word	0x00000008
.L_21:


//--------------------- .nv.callgraph             --------------------------
	.section	.nv.callgraph,"",@"SHT_CUDA_CALLGRAPH"
	.align	4
	.sectionentsize	8
	.align		4
        /*0000*/ 	.word	0x00000000
	.align		4
        /*0004*/ 	.word	0xffffffff
	.align		4
        /*0008*/ 	.word	0x00000000
	.align		4
        /*000c*/ 	.word	0xfffffffe
	.align		4
        /*0010*/ 	.word	0x00000000
	.align		4
        /*0014*/ 	.word	0xfffffffd
	.align		4
        /*0018*/ 	.word	0x00000000
	.align		4
        /*001c*/ 	.word	0xfffffffc


//--------------------- .text._Z15mediasmatrizcpuPdS_ --------------------------
	.section	.text._Z15mediasmatrizcpuPdS_,"ax",@progbits
	.align	128
        .global         _Z15mediasmatrizcpuPdS_
        .type           _Z15mediasmatrizcpuPdS_,@function
        .size           _Z15mediasmatrizcpuPdS_,(.L_x_8 - _Z15mediasmatrizcpuPdS_)
        .other          _Z15mediasmatrizcpuPdS_,@"STO_CUDA_ENTRY STV_DEFAULT"
_Z15mediasmatrizcpuPdS_:
.text._Z15mediasmatrizcpuPdS_:
[----:B------:R-:W-:Y:S01]  /*0000*/  LDC R1, c[0x0][0x37c] ;  /* 0x0000df00ff017b82 */ /* 0x000fe20000000800 */
[----:B------:R-:W0:Y:S07]  /*0010*/  S2R R0, SR_TID.X ;  /* 0x0000000000007919 */ /* 0x000e2e0000002100 */
[----:B------:R-:W0:Y:S01]  /*0020*/  LDC.64 R2, c[0x0][0x380] ;  /* 0x0000e000ff027b82 */ /* 0x000e220000000a00 */
[----:B------:R-:W1:Y:S01]  /*0030*/  LDCU.64 UR6, c[0x0][0x358] ;  /* 0x00006b00ff0677ac */ /* 0x000e620008000a00 */
[----:B0-----:R-:W-:-:S05]  /*0040*/  IMAD.WIDE.U32 R2, R0, 0x13880, R2 ;  /* 0x0001388000027825 */ /* 0x001fca00078e0002 */
[----:B-1----:R-:W2:Y:S04]  /*0050*/  LDG.E.64 R6, desc[UR6][R2.64] ;  /* 0x0000000602067981 */ /* 0x002ea8000c1e1b00 */
[----:B------:R-:W3:Y:S04]  /*0060*/  LDG.E.64 R24, desc[UR6][R2.64+0x8] ;  /* 0x0000080602187981 */ /* 0x000ee8000c1e1b00 */
[----:B------:R-:W4:Y:S04]  /*0070*/  LDG.E.64 R18, desc[UR6][R2.64+0x10] ;  /* 0x0000100602127981 */ /* 0x000f28000c1e1b00 */
[----:B------:R-:W5:Y:S04]  /*0080*/  LDG.E.64 R22, desc[UR6][R2.64+0x18] ;  /* 0x0000180602167981 */ /* 0x000f68000c1e1b00 */
[----:B------:R-:W5:Y:S04]  /*0090*/  LDG.E.64 R20, desc[UR6][R2.64+0x20] ;  /* 0x0000200602147981 */ /* 0x000f68000c1e1b00 */
[----:B------:R-:W5:Y:S04]  /*00a0*/  LDG.E.64 R16, desc[UR6][R2.64+0x28] ;  /* 0x0000280602107981 */ /* 0x000f68000c1e1b00 */
[----:B------:R-:W5:Y:S04]  /*00b0*/  LDG.E.64 R4, desc[UR6][R2.64+0x30] ;  /* 0x0000300602047981 */ /* 0x000f68000c1e1b00 */
[----:B------:R-:W5:Y:S04]  /*00c0*/  LDG.E.64 R14, desc[UR6][R2.64+0x38] ;  /* 0x00003806020e7981 */ /* 0x000f68000c1e1b00 */
[----:B------:R-:W5:Y:S04]  /*00d0*/  LDG.E.64 R12, desc[UR6][R2.64+0x40] ;  /* 0x00004006020c7981 */ /* 0x000f68000c1e1b00 */
[----:B------:R-:W5:Y:S04]  /*00e0*/  LDG.E.64 R10, desc[UR6][R2.64+0x48] ;  /* 0x00004806020a7981 */ /* 0x000f68000c1e1b00 */
[----:B------:R-:W5:Y:S01]  /*00f0*/  LDG.E.64 R8, desc[UR6][R2.64+0x50] ;  /* 0x0000500602087981 */ /* 0x000f62000c1e1b00 */
[----:B--2---:R-:W-:-:S08]  /*0100*/  DADD R6, RZ, R6 ;  /* 0x00000000ff067229 */ /* 0x004fd00000000006 */
[----:B---3--:R-:W-:Y:S02]  /*0110*/  DADD R24, R6, R24 ;  /* 0x0000000006187229 */ /* 0x008fe40000000018 */
[----:B------:R-:W2:Y:S06]  /*0120*/  LDG.E.64 R6, desc[UR6][R2.64+0x58] ;  /* 0x0000580602067981 */ /* 0x000eac000c1e1b00 */
[----:B----4-:R-:W-:Y:S01]  /*0130*/  DADD R24, R24, R18 ;  /* 0x0000000018187229 */ /* 0x010fe20000000012 */
[----:B------:R-:W3:Y:S07]  /*0140*/  LDG.E.64 R18, desc[UR6][R2.64+0x60] ;  /* 0x0000600602127981 */ /* 0x000eee000c1e1b00 */
[----:B-----5:R-:W-:Y:S01]  /*0150*/  DADD R24, R24, R22 ;  /* 0x0000000018187229 */ /* 0x020fe20000000016 */
[----:B------:R-:W4:Y:S07]  /*0160*/  LDG.E.64 R22, desc[UR6][R2.64+0x68] ;  /* 0x0000680602167981 */ /* 0x000f2e000c1e1b00 */
[----:B------:R-:W-:Y:S01]  /*0170*/  DADD R24, R24, R20 ;  /* 0x0000000018187229 */ /* 0x000fe20000000014 */
[----:B------:R-:W5:Y:S07]  /*0180*/  LDG.E.64 R20, desc[UR6][R2.64+0x70] ;  /* 0x0000700602147981 */ /* 0x000f6e000c1e1b00 */
[----:B------:R-:W-:Y:S01]  /*0190*/  DADD R24, R24, R16 ;  /* 0x0000000018187229 */ /* 0x000fe20000000010 */
[----:B------:R0:W5:Y:S07]  /*01a0*/  LDG.E.64 R16, desc[UR6][R2.64+0x78] ;  /* 0x0000780602107981 */ /* 0x00016e000c1e1b00 */
[----:B------:R-:W-:-:S08]  /*01b0*/  DADD R4, R24, R4 ;  /* 0x0000000018047229 */ /* 0x000fd00000000004 */
[----:B------:R-:W-:-:S08]  /*01c0*/  DADD R4, R4, R14 ;  /* 0x0000000004047229 */ /* 0x000fd0000000000e */
[----:B------:R-:W-:-:S08]  /*01d0*/  DADD R4, R4, R12 ;  /* 0x0000000004047229 */ /* 0x000fd0000000000c */
[----:B------:R-:W-:-:S08]  /*01e0*/  DADD R4, R4, R10 ;  /* 0x0000000004047229 */ /* 0x000fd0000000000a */
[----:B------:R-:W-:Y:S01]  /*01f0*/  DADD R4, R4, R8 ;  /* 0x0000000004047229 */ /* 0x000fe20000000008 */
[----:B0-----:R-:W-:Y:S01]  /*0200*/  IADD3 R2, P0, PT, R2, 0xc0, RZ ;  /* 0x000000c002027810 */ /* 0x001fe20007f1e0ff */
[----:B------:R-:W-:-:S04]  /*0210*/  UMOV UR4, 0x10 ;  /* 0x0000001000047882 */ /* 0x000fc80000000000 */
[----:B------:R-:W-:Y:S02]  /*0220*/  IMAD.X R3, RZ, RZ, R3, P0 ;  /* 0x000000ffff037224 */ /* 0x000fe400000e0603 */
[----:B--2---:R-:W-:-:S08]  /*0230*/  DADD R4, R4, R6 ;  /* 0x0000000004047229 */ /* 0x004fd00000000006 */
[----:B---3--:R-:W-:-:S08]  /*0240*/  DADD R4, R4, R18 ;  /* 0x0000000004047229 */ /* 0x008fd00000000012 */
[----:B----4-:R-:W-:-:S08]  /*0250*/  DADD R4, R4, R22 ;  /* 0x0000000004047229 */ /* 0x010fd00000000016 */
[----:B-----5:R-:W-:-:S08]  /*0260*/  DADD R4, R4, R20 ;  /* 0x0000000004047229 */ /* 0x020fd00000000014 */
[----:B------:R-:W-:-:S11]  /*0270*/  DADD R4, R4, R16 ;  /* 0x0000000004047229 */ /* 0x000fd60000000010 */
.L_x_0:
[----:B------:R-:W2:Y:S04]  /*0280*/  LDG.E.64 R16, desc[UR6][R2.64+-0x40] ;  /* 0xffffc00602107981 */ /* 0x000ea8000c1e1b00 */
        /* <DEDUP_REMOVED lines=8> */
[----:B------:R-:W5:Y:S01]  /*0310*/  LDG.E.64 R14, desc[UR6][R2.64+0x8] ;  /* 0x00000806020e7981 */ /* 0x000f62000c1e1b00 */
[----:B--2---:R-:W-:-:S03]  /*0320*/  DADD R4, R16, R4 ;  /* 0x0000000010047229 */ /* 0x004fc60000000004 */
[----:B------:R-:W2:Y:S05]  /*0330*/  LDG.E.64 R16, desc[UR6][R2.64+0x10] ;  /* 0x0000100602107981 */ /* 0x000eaa000c1e1b00 */
[----:B---3--:R-:W-:Y:S01]  /*0340*/  DADD R4, R4, R18 ;  /* 0x0000000004047229 */ /* 0x008fe20000000012 */
[----:B------:R-:W3:Y:S07]  /*0350*/  LDG.E.64 R18, desc[UR6][R2.64+0x18] ;  /* 0x0000180602127981 */ /* 0x000eee000c1e1b00 */
[----:B----4-:R-:W-:Y:S01]  /*0360*/  DADD R4, R4, R20 ;  /* 0x0000000004047229 */ /* 0x010fe20000000014 */
[----:B------:R-:W4:Y:S07]  /*0370*/  LDG.E.64 R20, desc[UR6][R2.64+0x20] ;  /* 0x0000200602147981 */ /* 0x000f2e000c1e1b00 */
[----:B-----5:R-:W-:Y:S01]  /*0380*/  DADD R4, R4, R22 ;  /* 0x0000000004047229 */ /* 0x020fe20000000016 */
[----:B------:R-:W5:Y:S07]  /*0390*/  LDG.E.64 R22, desc[UR6][R2.64+0x28] ;  /* 0x0000280602167981 */ /* 0x000f6e000c1e1b00 */
[----:B------:R-:W-:-:S02]  /*03a0*/  DADD R24, R4, R24 ;  /* 0x0000000004187229 */ /* 0x000fc40000000018 */
[----:B------:R-:W5:Y:S06]  /*03b0*/  LDG.E.64 R4, desc[UR6][R2.64+0x30] ;  /* 0x0000300602047981 */ /* 0x000f6c000c1e1b00 */
[----:B------:R-:W-:Y:S01]  /*03c0*/  DADD R24, R24, R6 ;  /* 0x0000000018187229 */ /* 0x000fe20000000006 */
[----:B------:R-:W5:Y:S07]  /*03d0*/  LDG.E.64 R6, desc[UR6][R2.64+0x38] ;  /* 0x0000380602067981 */ /* 0x000f6e000c1e1b00 */
        /* <DEDUP_REMOVED lines=8> */
[----:B--2---:R-:W-:Y:S01]  /*0460*/  DADD R24, R24, R16 ;  /* 0x0000000018187229 */ /* 0x004fe20000000010 */
[----:B------:R-:W2:Y:S07]  /*0470*/  LDG.E.64 R16, desc[UR6][R2.64+0x60] ;  /* 0x0000600602107981 */ /* 0x000eae000c1e1b00 */
[----:B---3--:R-:W-:Y:S01]  /*0480*/  DADD R24, R24, R18 ;  /* 0x0000000018187229 */ /* 0x008fe20000000012 */
[----:B------:R-:W3:Y:S07]  /*0490*/  LDG.E.64 R18, desc[UR6][R2.64+0x68] ;  /* 0x0000680602127981 */ /* 0x000eee000c1e1b00 */
[----:B----4-:R-:W-:Y:S01]  /*04a0*/  DADD R24, R24, R20 ;  /* 0x0000000018187229 */ /* 0x010fe20000000014 */
[----:B------:R-:W4:Y:S07]  /*04b0*/  LDG.E.64 R20, desc[UR6][R2.64+0x70] ;  /* 0x0000700602147981 */ /* 0x000f2e000c1e1b00 */
[----:B-----5:R-:W-:Y:S01]  /*04c0*/  DADD R24, R24, R22 ;  /* 0x0000000018187229 */ /* 0x020fe20000000016 */
        /* <DEDUP_REMOVED lines=144> */
[----:B------:R0:W5:Y:S01]  /*0dd0*/  LDG.E.64 R6, desc[UR6][R2.64+0x2b8] ;  /* 0x0002b80602067981 */ /* 0x000162000c1e1b00 */
[----:B------:R-:W-:-:S04]  /*0de0*/  UIADD3 UR4, UPT, UPT, UR4, 0x60, URZ ;  /* 0x0000006004047890 */ /* 0x000fc8000fffe0ff */
[----:B------:R-:W-:Y:S02]  /*0df0*/  UISETP.NE.AND UP0, UPT, UR4, 0x2710, UPT ;  /* 0x000027100400788c */ /* 0x000fe4000bf05270 */
[----:B------:R-:W-:Y:S01]  /*0e00*/  DADD R8, R24, R8 ;  /* 0x0000000018087229 */ /* 0x000fe20000000008 */
[----:B0-----:R-:W-:-:S07]  /*0e10*/  IADD3 R2, P0, PT, R2, 0x300, RZ ;  /* 0x0000030002027810 */ /* 0x001fce0007f1e0ff */
[----:B------:R-:W-:Y:S01]  /*0e20*/  DADD R8, R8, R10 ;  /* 0x0000000008087229 */ /* 0x000fe2000000000a */
[----:B------:R-:W-:-:S07]  /*0e30*/  IMAD.X R3, RZ, RZ, R3, P0 ;  /* 0x000000ffff037224 */ /* 0x000fce00000e0603 */
[----:B------:R-:W-:-:S08]  /*0e40*/  DADD R8, R8, R12 ;  /* 0x0000000008087229 */ /* 0x000fd0000000000c */
[----:B------:R-:W-:-:S08]  /*0e50*/  DADD R8, R8, R14 ;  /* 0x0000000008087229 */ /* 0x000fd0000000000e */
[----:B--2---:R-:W-:-:S08]  /*0e60*/  DADD R8, R8, R16 ;  /* 0x0000000008087229 */ /* 0x004fd00000000010 */
[----:B---3--:R-:W-:-:S08]  /*0e70*/  DADD R8, R8, R18 ;  /* 0x0000000008087229 */ /* 0x008fd00000000012 */
[----:B----4-:R-:W-:-:S08]  /*0e80*/  DADD R8, R8, R20 ;  /* 0x0000000008087229 */ /* 0x010fd00000000014 */
[----:B-----5:R-:W-:-:S08]  /*0e90*/  DADD R8, R8, R22 ;  /* 0x0000000008087229 */ /* 0x020fd00000000016 */
[----:B------:R-:W-:-:S08]  /*0ea0*/  DADD R4, R8, R4 ;  /* 0x0000000008047229 */ /* 0x000fd00000000004 */
[----:B------:R-:W-:Y:S01]  /*0eb0*/  DADD R4, R4, R6 ;  /* 0x0000000004047229 */ /* 0x000fe20000000006 */
[----:B------:R-:W-:Y:S10]  /*0ec0*/  BRA.U UP0, `(.L_x_0) ;  /* 0xfffffff100ec7547 */ /* 0x000ff4000b83ffff */
[----:B------:R-:W0:Y:S01]  /*0ed0*/  MUFU.RCP64H R3, 10000 ;  /* 0x40c3880000037908 */ /* 0x000e220000001800 */
[----:B------:R-:W-:Y:S01]  /*0ee0*/  IMAD.MOV.U32 R8, RZ, RZ, 0x0 ;  /* 0x00000000ff087424 */ /* 0x000fe200078e00ff */
[----:B------:R-:W-:Y:S01]  /*0ef0*/  FSETP.GEU.AND P1, PT, |R5|, 6.5827683646048100446e-37, PT ;  /* 0x036000000500780b */ /* 0x000fe20003f2e200 */
[----:B------:R-:W-:Y:S01]  /*0f00*/  IMAD.MOV.U32 R9, RZ, RZ, 0x40c38800 ;  /* 0x40c38800ff097424 */ /* 0x000fe200078e00ff */
[----:B------:R-:W-:Y:S01]  /*0f10*/  BSSY.RECONVERGENT B0, `(.L_x_1) ;  /* 0x000000f000007945 */ /* 0x000fe20003800200 */
[----:B------:R-:W-:-:S06]  /*0f20*/  IMAD.MOV.U32 R2, RZ, RZ, 0x1 ;  /* 0x00000001ff027424 */ /* 0x000fcc00078e00ff */
[----:B0-----:R-:W-:-:S08]  /*0f30*/  DFMA R6, R2, -R8, 1 ;  /* 0x3ff000000206742b */ /* 0x001fd00000000808 */
[----:B------:R-:W-:-:S08]  /*0f40*/  DFMA R6, R6, R6, R6 ;  /* 0x000000060606722b */ /* 0x000fd00000000006 */
[----:B------:R-:W-:-:S08]  /*0f50*/  DFMA R6, R2, R6, R2 ;  /* 0x000000060206722b */ /* 0x000fd00000000002 */
[----:B------:R-:W-:-:S08]  /*0f60*/  DFMA R2, R6, -R8, 1 ;  /* 0x3ff000000602742b */ /* 0x000fd00000000808 */
[----:B------:R-:W-:-:S08]  /*0f70*/  DFMA R2, R6, R2, R6 ;  /* 0x000000020602722b */ /* 0x000fd00000000006 */
[----:B------:R-:W-:-:S08]  /*0f80*/  DMUL R6, R4, R2 ;  /* 0x0000000204067228 */ /* 0x000fd00000000000 */
[----:B------:R-:W-:-:S08]  /*0f90*/  DFMA R8, R6, -10000, R4 ;  /* 0xc0c388000608782b */ /* 0x000fd00000000004 */
[----:B------:R-:W-:-:S10]  /*0fa0*/  DFMA R2, R2, R8, R6 ;  /* 0x000000080202722b */ /* 0x000fd40000000006 */
[----:B------:R-:W-:-:S05]  /*0fb0*/  FFMA R6, RZ, 6.1103515625, R3 ;  /* 0x40c38800ff067823 */ /* 0x000fca0000000003 */
[----:B------:R-:W-:-:S13]  /*0fc0*/  FSETP.GT.AND P0, PT, |R6|, 1.469367938527859385e-39, PT ;  /* 0x001000000600780b */ /* 0x000fda0003f04200 */
[----:B------:R-:W-:Y:S05]  /*0fd0*/  @P0 BRA P1, `(.L_x_2) ;  /* 0x0000000000080947 */ /* 0x000fea0000800000 */
[----:B------:R-:W-:-:S07]  /*0fe0*/  MOV R6, 0x1000 ;  /* 0x0000100000067802 */ /* 0x000fce0000000f00 */
[----:B------:R-:W-:Y:S05]  /*0ff0*/  CALL.REL.NOINC `($__internal_0_$__cuda_sm20_div_rn_f64_full) ;  /* 0x0000000000147944 */ /* 0x000fea0003c00000 */
.L_x_2:
[----:B------:R-:W-:Y:S05]  /*1000*/  BSYNC.RECONVERGENT B0 ;  /* 0x0000000000007941 */ /* 0x000fea0003800200 */
.L_x_1:
[----:B------:R-:W0:Y:S02]  /*1010*/  LDC.64 R4, c[0x0][0x388] ;  /* 0x0000e200ff047b82 */ /* 0x000e240000000a00 */
[----:B0-----:R-:W-:-:S05]  /*1020*/  IMAD.WIDE.U32 R4, R0, 0x8, R4 ;  /* 0x0000000800047825 */ /* 0x001fca00078e0004 */
[----:B------:R-:W-:Y:S01]  /*1030*/  STG.E.64 desc[UR6][R4.64], R2 ;  /* 0x0000000204007986 */ /* 0x000fe2000c101b06 */
[----:B------:R-:W-:Y:S05]  /*1040*/  EXIT ;  /* 0x000000000000794d */ /* 0x000fea0003800000 */
        .weak           $__internal_0_$__cuda_sm20_div_rn_f64_full
        .type           $__internal_0_$__cuda_sm20_div_rn_f64_full,@function
        .size           $__internal_0_$__cuda_sm20_div_rn_f64_full,(.L_x_8 - $__internal_0_$__cuda_sm20_div_rn_f64_full)
$__internal_0_$__cuda_sm20_div_rn_f64_full:
[----:B------:R-:W-:Y:S01]  /*1050*/  IMAD.MOV.U32 R3, RZ, RZ, 0x3ff38800 ;  /* 0x3ff38800ff037424 */ /* 0x000fe200078e00ff */
[C---:B------:R-:W-:Y:S01]  /*1060*/  FSETP.GEU.AND P1, PT, |R5|.reuse, 1.469367938527859385e-39, PT ;  /* 0x001000000500780b */ /* 0x040fe20003f2e200 */
[----:B------:R-:W-:Y:S01]  /*1070*/  IMAD.MOV.U32 R2, RZ, RZ, 0x0 ;  /* 0x00000000ff027424 */ /* 0x000fe200078e00ff */
[----:B------:R-:W-:Y:S01]  /*1080*/  LOP3.LUT R7, R5, 0x7ff00000, RZ, 0xc0, !PT ;  /* 0x7ff0000005077812 */ /* 0x000fe200078ec0ff */
[----:B------:R-:W0:Y:S01]  /*1090*/  MUFU.RCP64H R9, R3 ;  /* 0x0000000300097308 */ /* 0x000e220000001800 */
[----:B------:R-:W-:Y:S01]  /*10a0*/  IMAD.MOV.U32 R8, RZ, RZ, 0x1 ;  /* 0x00000001ff087424 */ /* 0x000fe200078e00ff */
[----:B------:R-:W-:Y:S01]  /*10b0*/  BSSY.RECONVERGENT B1, `(.L_x_3) ;  /* 0x0000045000017945 */ /* 0x000fe20003800200 */
[----:B------:R-:W-:Y:S01]  /*10c0*/  IMAD.MOV.U32 R13, RZ, RZ, 0x1ca00000 ;  /* 0x1ca00000ff0d7424 */ /* 0x000fe200078e00ff */
[----:B------:R-:W-:Y:S01]  /*10d0*/  ISETP.GE.U32.AND P0, PT, R7, 0x40c00000, PT ;  /* 0x40c000000700780c */ /* 0x000fe20003f06070 */
[----:B------:R-:W-:Y:S02]  /*10e0*/  IMAD.MOV.U32 R18, RZ, RZ, R7 ;  /* 0x000000ffff127224 */ /* 0x000fe400078e0007 */
[----:B------:R-:W-:Y:S01]  /*10f0*/  IMAD.MOV.U32 R19, RZ, RZ, 0x40c00000 ;  /* 0x40c00000ff137424 */ /* 0x000fe200078e00ff */
[----:B------:R-:W-:-:S03]  /*1100*/  SEL R13, R13, 0x63400000, !P0 ;  /* 0x634000000d0d7807 */ /* 0x000fc60004000000 */
[----:B------:R-:W-:Y:S01]  /*1110*/  VIADD R20, R19, 0xffffffff ;  /* 0xffffffff13147836 */ /* 0x000fe20000000000 */
[----:B0-----:R-:W-:-:S08]  /*1120*/  DFMA R10, R8, -R2, 1 ;  /* 0x3ff00000080a742b */ /* 0x001fd00000000802 */
[----:B------:R-:W-:-:S08]  /*1130*/  DFMA R10, R10, R10, R10 ;  /* 0x0000000a0a0a722b */ /* 0x000fd0000000000a */
[----:B------:R-:W-:Y:S01]  /*1140*/  DFMA R14, R8, R10, R8 ;  /* 0x0000000a080e722b */ /* 0x000fe20000000008 */
[C-C-:B------:R-:W-:Y:S01]  /*1150*/  @!P1 LOP3.LUT R10, R13.reuse, 0x80000000, R5.reuse, 0xf8, !PT ;  /* 0x800000000d0a9812 */ /* 0x140fe200078ef805 */
[----:B------:R-:W-:Y:S01]  /*1160*/  IMAD.MOV.U32 R8, RZ, RZ, R4 ;  /* 0x000000ffff087224 */ /* 0x000fe200078e0004 */
[----:B------:R-:W-:Y:S02]  /*1170*/  LOP3.LUT R9, R13, 0x800fffff, R5, 0xf8, !PT ;  /* 0x800fffff0d097812 */ /* 0x000fe400078ef805 */
[----:B------:R-:W-:Y:S01]  /*1180*/  @!P1 LOP3.LUT R11, R10, 0x100000, RZ, 0xfc, !PT ;  /* 0x001000000a0b9812 */ /* 0x000fe200078efcff */
[----:B------:R-:W-:Y:S02]  /*1190*/  @!P1 IMAD.MOV.U32 R10, RZ, RZ, RZ ;  /* 0x000000ffff0a9224 */ /* 0x000fe400078e00ff */
[----:B------:R-:W-:-:S04]  /*11a0*/  DFMA R16, R14, -R2, 1 ;  /* 0x3ff000000e10742b */ /* 0x000fc80000000802 */
[----:B------:R-:W-:-:S04]  /*11b0*/  @!P1 DFMA R8, R8, 2, -R10 ;  /* 0x400000000808982b */ /* 0x000fc8000000080a */
[----:B------:R-:W-:-:S06]  /*11c0*/  DFMA R16, R14, R16, R14 ;  /* 0x000000100e10722b */ /* 0x000fcc000000000e */
[----:B------:R-:W-:Y:S02]  /*11d0*/  @!P1 LOP3.LUT R18, R9, 0x7ff00000, RZ, 0xc0, !PT ;  /* 0x7ff0000009129812 */ /* 0x000fe400078ec0ff */
[----:B------:R-:W-:-:S03]  /*11e0*/  DMUL R10, R16, R8 ;  /* 0x00000008100a7228 */ /* 0x000fc60000000000 */
[----:B------:R-:W-:-:S05]  /*11f0*/  VIADD R12, R18, 0xffffffff ;  /* 0xffffffff120c7836 */ /* 0x000fca0000000000 */
[----:B------:R-:W-:Y:S01]  /*1200*/  DFMA R14, R10, -R2, R8 ;  /* 0x800000020a0e722b */ /* 0x000fe20000000008 */
[----:B------:R-:W-:-:S04]  /*1210*/  ISETP.GT.U32.AND P0, PT, R12, 0x7feffffe, PT ;  /* 0x7feffffe0c00780c */ /* 0x000fc80003f04070 */
[----:B------:R-:W-:-:S03]  /*1220*/  ISETP.GT.U32.OR P0, PT, R20, 0x7feffffe, P0 ;  /* 0x7feffffe1400780c */ /* 0x000fc60000704470 */
[----:B------:R-:W-:-:S10]  /*1230*/  DFMA R10, R16, R14, R10 ;  /* 0x0000000e100a722b */ /* 0x000fd4000000000a */
[----:B------:R-:W-:Y:S05]  /*1240*/  @P0 BRA `(.L_x_4) ;  /* 0x0000000000680947 */ /* 0x000fea0003800000 */
[----:B------:R-:W-:-:S05]  /*1250*/  IMAD.MOV.U32 R4, RZ, RZ, 0x40c00000 ;  /* 0x40c00000ff047424 */ /* 0x000fca00078e00ff */
[----:B------:R-:W-:-:S04]  /*1260*/  VIADDMNMX R7, R7, -R4, 0xb9600000, !PT ;  /* 0xb960000007077446 */ /* 0x000fc80007800904 */
[----:B------:R-:W-:-:S05]  /*1270*/  VIMNMX R4, PT, PT, R7, 0x46a00000, PT ;  /* 0x46a0000007047848 */ /* 0x000fca0003fe0100 */
[----:B------:R-:W-:Y:S02]  /*1280*/  IMAD.IADD R14, R4, 0x1, -R13 ;  /* 0x00000001040e7824 */ /* 0x000fe400078e0a0d */
[----:B------:R-:W-:Y:S02]  /*1290*/  IMAD.MOV.U32 R4, RZ, RZ, RZ ;  /* 0x000000ffff047224 */ /* 0x000fe400078e00ff */
[----:B------:R-:W-:-:S06]  /*12a0*/  VIADD R5, R14, 0x7fe00000 ;  /* 0x7fe000000e057836 */ /* 0x000fcc0000000000 */
[----:B------:R-:W-:-:S10]  /*12b0*/  DMUL R12, R10, R4 ;  /* 0x000000040a0c7228 */ /* 0x000fd40000000000 */
[----:B------:R-:W-:-:S13]  /*12c0*/  FSETP.GTU.AND P0, PT, |R13|, 1.469367938527859385e-39, PT ;  /* 0x001000000d00780b */ /* 0x000fda0003f0c200 */
[----:B------:R-:W-:Y:S05]  /*12d0*/  @P0 BRA `(.L_x_5) ;  /* 0x0000000000880947 */ /* 0x000fea0003800000 */
[----:B------:R-:W-:Y:S01]  /*12e0*/  DFMA R2, R10, -R2, R8 ;  /* 0x800000020a02722b */ /* 0x000fe20000000008 */
[----:B------:R-:W-:-:S09]  /*12f0*/  IMAD.MOV.U32 R4, RZ, RZ, RZ ;  /* 0x000000ffff047224 */ /* 0x000fd200078e00ff */
[C---:B------:R-:W-:Y:S02]  /*1300*/  FSETP.NEU.AND P0, PT, R3.reuse, RZ, PT ;  /* 0x000000ff0300720b */ /* 0x040fe40003f0d000 */
[----:B------:R-:W-:-:S04]  /*1310*/  LOP3.LUT R2, R3, 0x40c38800, RZ, 0x3c, !PT ;  /* 0x40c3880003027812 */ /* 0x000fc800078e3cff */
[----:B------:R-:W-:-:S04]  /*1320*/  LOP3.LUT R7, R2, 0x80000000, RZ, 0xc0, !PT ;  /* 0x8000000002077812 */ /* 0x000fc800078ec0ff */
[----:B------:R-:W-:-:S03]  /*1330*/  LOP3.LUT R5, R7, R5, RZ, 0xfc, !PT ;  /* 0x0000000507057212 */ /* 0x000fc600078efcff */
[----:B------:R-:W-:Y:S05]  /*1340*/  @!P0 BRA `(.L_x_5) ;  /* 0x00000000006c8947 */ /* 0x000fea0003800000 */
[----:B------:R-:W-:Y:S01]  /*1350*/  IMAD.MOV R3, RZ, RZ, -R14 ;  /* 0x000000ffff037224 */ /* 0x000fe200078e0a0e */
[----:B------:R-:W-:Y:S01]  /*1360*/  DMUL.RP R4, R10, R4 ;  /* 0x000000040a047228 */ /* 0x000fe20000008000 */
[----:B------:R-:W-:-:S06]  /*1370*/  IMAD.MOV.U32 R2, RZ, RZ, RZ ;  /* 0x000000ffff027224 */ /* 0x000fcc00078e00ff */
[----:B------:R-:W-:-:S03]  /*1380*/  DFMA R2, R12, -R2, R10 ;  /* 0x800000020c02722b */ /* 0x000fc6000000000a */
[----:B------:R-:W-:-:S03]  /*1390*/  LOP3.LUT R7, R5, R7, RZ, 0x3c, !PT ;  /* 0x0000000705077212 */ /* 0x000fc600078e3cff */
[----:B------:R-:W-:-:S04]  /*13a0*/  IADD3 R2, PT, PT, -R14, -0x43300000, RZ ;  /* 0xbcd000000e027810 */ /* 0x000fc80007ffe1ff */
[----:B------:R-:W-:-:S04]  /*13b0*/  FSETP.NEU.AND P0, PT, |R3|, R2, PT ;  /* 0x000000020300720b */ /* 0x000fc80003f0d200 */
[----:B------:R-:W-:Y:S02]  /*13c0*/  FSEL R12, R4, R12, !P0 ;  /* 0x0000000c040c7208 */ /* 0x000fe40004000000 */
[----:B------:R-:W-:Y:S01]  /*13d0*/  FSEL R13, R7, R13, !P0 ;  /* 0x0000000d070d7208 */ /* 0x000fe20004000000 */
[----:B------:R-:W-:Y:S06]  /*13e0*/  BRA `(.L_x_5) ;  /* 0x0000000000447947 */ /* 0x000fec0003800000 */
.L_x_4:
[----:B------:R-:W-:-:S14]  /*13f0*/  DSETP.NAN.AND P0, PT, R4, R4, PT ;  /* 0x000000040400722a */ /* 0x000fdc0003f08000 */
[----:B------:R-:W-:Y:S05]  /*1400*/  @P0 BRA `(.L_x_6) ;  /* 0x0000000000340947 */ /* 0x000fea0003800000 */
[----:B------:R-:W-:Y:S01]  /*1410*/  ISETP.NE.AND P0, PT, R18, R19, PT ;  /* 0x000000131200720c */ /* 0x000fe20003f05270 */
[----:B------:R-:W-:Y:S02]  /*1420*/  IMAD.MOV.U32 R12, RZ, RZ, 0x0 ;  /* 0x00000000ff0c7424 */ /* 0x000fe400078e00ff */
[----:B------:R-:W-:-:S10]  /*1430*/  IMAD.MOV.U32 R13, RZ, RZ, -0x80000 ;  /* 0xfff80000ff0d7424 */ /* 0x000fd400078e00ff */
[----:B------:R-:W-:Y:S05]  /*1440*/  @!P0 BRA `(.L_x_5) ;  /* 0x00000000002c8947 */ /* 0x000fea0003800000 */
[----:B------:R-:W-:Y:S02]  /*1450*/  ISETP.NE.AND P0, PT, R18, 0x7ff00000, PT ;  /* 0x7ff000001200780c */ /* 0x000fe40003f05270 */
[----:B------:R-:W-:Y:S02]  /*1460*/  LOP3.LUT R4, R5, 0x40c38800, RZ, 0x3c, !PT ;  /* 0x40c3880005047812 */ /* 0x000fe400078e3cff */
[----:B------:R-:W-:Y:S02]  /*1470*/  ISETP.EQ.OR P0, PT, R19, RZ, !P0 ;  /* 0x000000ff1300720c */ /* 0x000fe40004702670 */
[----:B------:R-:W-:-:S11]  /*1480*/  LOP3.LUT R13, R4, 0x80000000, RZ, 0xc0, !PT ;  /* 0x80000000040d7812 */ /* 0x000fd600078ec0ff */
[----:B------:R-:W-:Y:S01]  /*1490*/  @P0 LOP3.LUT R2, R13, 0x7ff00000, RZ, 0xfc, !PT ;  /* 0x7ff000000d020812 */ /* 0x000fe200078efcff */
[----:B------:R-:W-:Y:S02]  /*14a0*/  @!P0 IMAD.MOV.U32 R12, RZ, RZ, RZ ;  /* 0x000000ffff0c8224 */ /* 0x000fe400078e00ff */
[----:B------:R-:W-:Y:S02]  /*14b0*/  @P0 IMAD.MOV.U32 R12, RZ, RZ, RZ ;  /* 0x000000ffff0c0224 */ /* 0x000fe400078e00ff */
[----:B------:R-:W-:Y:S01]  /*14c0*/  @P0 IMAD.MOV.U32 R13, RZ, RZ, R2 ;  /* 0x000000ffff0d0224 */ /* 0x000fe200078e0002 */
[----:B------:R-:W-:Y:S06]  /*14d0*/  BRA `(.L_x_5) ;  /* 0x0000000000087947 */ /* 0x000fec0003800000 */
.L_x_6:
[----:B------:R-:W-:Y:S01]  /*14e0*/  LOP3.LUT R13, R5, 0x80000, RZ, 0xfc, !PT ;  /* 0x00080000050d7812 */ /* 0x000fe200078efcff */
[----:B------:R-:W-:-:S07]  /*14f0*/  IMAD.MOV.U32 R12, RZ, RZ, R4 ;  /* 0x000000ffff0c7224 */ /* 0x000fce00078e0004 */
.L_x_5:
[----:B------:R-:W-:Y:S05]  /*1500*/  BSYNC.RECONVERGENT B1 ;  /* 0x0000000000017941 */ /* 0x000fea0003800200 */
.L_x_3:
[----:B------:R-:W-:Y:S02]  /*1510*/  IMAD.MOV.U32 R7, RZ, RZ, 0x0 ;  /* 0x00000000ff077424 */ /* 0x000fe400078e00ff */
[----:B------:R-:W-:Y:S02]  /*1520*/  IMAD.MOV.U32 R2, RZ, RZ, R12 ;  /* 0x000000ffff027224 */ /* 0x000fe400078e000c */
[----:B------:R-:W-:Y:S01]  /*1530*/  IMAD.MOV.U32 R3, RZ, RZ, R13 ;  /* 0x000000ffff037224 */ /* 0x000fe200078e000d */
[----:B------:R-:W-:Y:S06]  /*1540*/  RET.REL.NODEC R6 `(_Z15mediasmatrizcpuPdS_) ;  /* 0xffffffe806ac7950 */ /* 0x000fec0003c3ffff */
.L_x_7:
[----:B------:R-:W-:-:S00]  /*1550*/  BRA `(.L_x_7) ;  /* 0xfffffffc00fc7947 */ /* 0x000fc0000383ffff */
[----:B------:R-:W-:-:S00]  /*1560*/  NOP ;  /* 0x0000000000007918 */ /* 0x000fc00000000000 */
        /* <DEDUP_REMOVED lines=9> */
.L_x_8:


//--------------------- .nv.shared.reserved.0     --------------------------
	.section	.nv.shared.reserved.0,"aw",@nobits
	.weak		__nv_reservedSMEM_offset_0_alias
	.size		__nv_reservedSMEM_offset_0_alias, 0, 64
	.other		__nv_reservedSMEM_offset_0_alias,@"STO_CUDA_RESERVED_SHARED STV_DEFAULT"
__nv_reservedSMEM_offset_0_alias:
	.zero		0
	.zero		64


//--------------------- .nv.constant0._Z15mediasmatrizcpuPdS_ --------------------------
	.section	.nv.constant0._Z15mediasmatrizcpuPdS_,"a",@progbits
	.sectionflags	@""
	.align	4
.nv.constant0._Z15mediasmatrizcpuPdS_:
	.zero		912


//--------------------- SYMBOLS --------------------------

	.type		.nv.reservedSmem.offset0,@object
	.size		.nv.reservedSmem.offset0,0x4
